//
// Generated by NVIDIA NVVM Compiler
//
// Compiler Build ID: CL-36424714
// Cuda compilation tools, release 13.0, V13.0.88
// Based on NVVM 20.0.0
//

.version 9.0
.target sm_100
.address_size 64

	// .globl	_Z4vaddPKfS0_Pfi

.visible .entry _Z4vaddPKfS0_Pfi(
	.param .u64 .ptr .align 1 _Z4vaddPKfS0_Pfi_param_0,
	.param .u64 .ptr .align 1 _Z4vaddPKfS0_Pfi_param_1,
	.param .u64 .ptr .align 1 _Z4vaddPKfS0_Pfi_param_2,
	.param .u32 _Z4vaddPKfS0_Pfi_param_3
)
{
	.reg .pred 	%p<2>;
	.reg .b32 	%r<6>;
	.reg .b32 	%f<4>;
	.reg .b64 	%rd<11>;

	ld.param.u64 	%rd1, [_Z4vaddPKfS0_Pfi_param_0];
	ld.param.u64 	%rd2, [_Z4vaddPKfS0_Pfi_param_1];
	ld.param.u64 	%rd3, [_Z4vaddPKfS0_Pfi_param_2];
	ld.param.u32 	%r2, [_Z4vaddPKfS0_Pfi_param_3];
	mov.u32 	%r3, %tid.x;
	mov.u32 	%r4, %ntid.x;
	mov.u32 	%r5, %ctaid.x;
	mad.lo.s32 	%r1, %r4, %r5, %r3;
	setp.ge.s32 	%p1, %r1, %r2;
	@%p1 bra 	$L__BB0_2;
	cvta.to.global.u64 	%rd4, %rd1;
	cvta.to.global.u64 	%rd5, %rd2;
	cvta.to.global.u64 	%rd6, %rd3;
	mul.wide.s32 	%rd7, %r1, 4;
	add.s64 	%rd8, %rd4, %rd7;
	ld.global.f32 	%f1, [%rd8];
	add.s64 	%rd9, %rd5, %rd7;
	ld.global.f32 	%f2, [%rd9];
	add.f32 	%f3, %f1, %f2;
	add.s64 	%rd10, %rd6, %rd7;
	st.global.f32 	[%rd10], %f3;
$L__BB0_2:
	ret;

}


// ===== COMPILED SASS (sm_100) =====

	.target	sm_100

	.elftype	@"ET_EXEC"


//--------------------- .note.nv.tkinfo           --------------------------
	.section	.note.nv.tkinfo,"",@"SHT_NOTE"
	.sectionflags	@"SHF_NOTE_NV_TKINFO"
	.tkinfo
        /*0018*/ 	.word	0x00000002
        /*0030*/ 	.string	""
        /*0030*/ 	.string	"ptxas"
        /*0030*/ 	.string	"Cuda compilation tools, release 13.0, V13.0.88"
        /*0030*/ 	.string	"Build cuda_13.0.r13.0/compiler.36424714_0"
        /*0030*/ 	.string	"-arch sm_100 -m 64 "



//--------------------- .note.nv.cuinfo           --------------------------
	.section	.note.nv.cuinfo,"",@"SHT_NOTE"
	.sectionflags	@"SHF_NOTE_NV_CUINFO"
        /*0018*/ 	.short	0x0002
        /*001a*/ 	.short	0x0064
        /*001c*/ 	.short	0x0082
	.zero		2


//--------------------- .nv.info                  --------------------------
	.section	.nv.info,"",@"SHT_CUDA_INFO"
	.align	4


	//----- nvinfo : EIATTR_REGCOUNT
	.align		4
        /*0000*/ 	.byte	0x04, 0x2f
        /*0002*/ 	.short	(.L_1 - .L_0)
	.align		4
.L_0:
        /*0004*/ 	.word	index@(_Z4vaddPKfS0_Pfi)
        /*0008*/ 	.word	0x0000000c


	//----- nvinfo : EIATTR_FRAME_SIZE
	.align		4
.L_1:
        /*000c*/ 	.byte	0x04, 0x11
        /*000e*/ 	.short	(.L_3 - .L_2)
	.align		4
.L_2:
        /*0010*/ 	.word	index@(_Z4vaddPKfS0_Pfi)
        /*0014*/ 	.word	0x00000000


	//----- nvinfo : EIATTR_MIN_STACK_SIZE
	.align		4
.L_3:
        /*0018*/ 	.byte	0x04, 0x12
        /*001a*/ 	.short	(.L_5 - .L_4)
	.align		4
.L_4:
        /*001c*/ 	.word	index@(_Z4vaddPKfS0_Pfi)
        /*0020*/ 	.word	0x00000000
.L_5:


//--------------------- .nv.compat                --------------------------
	.section	.nv.compat,"",@"SHT_CUDA_COMPAT_INFO"
	.align	4
        /*0000*/ 	.byte	0x02, 0x09, 0x00, 0x00, 0x02, 0x02, 0x01, 0x00, 0x02, 0x05, 0x05, 0x00, 0x03, 0x07, 0x01, 0x01
        /*0010*/ 	.byte	0x02, 0x03, 0x00, 0x00, 0x02, 0x06, 0x01, 0x00, 0x04, 0x0b, 0x08, 0x00, 0x09, 0x00, 0x00, 0x00
        /*0020*/ 	.byte	0x00, 0x00, 0x00, 0x00


//--------------------- .nv.info._Z4vaddPKfS0_Pfi --------------------------
	.section	.nv.info._Z4vaddPKfS0_Pfi,"",@"SHT_CUDA_INFO"
	.sectionflags	@""
	.align	4


	//----- nvinfo : EIATTR_CUDA_API_VERSION
	.align		4
        /*0000*/ 	.byte	0x04, 0x37
        /*0002*/ 	.short	(.L_7 - .L_6)
.L_6:
        /*0004*/ 	.word	0x00000082


	//----- nvinfo : EIATTR_KPARAM_INFO
	.align		4
.L_7:
        /*0008*/ 	.byte	0x04, 0x17
        /*000a*/ 	.short	(.L_9 - .L_8)
.L_8:
        /*000c*/ 	.word	0x00000000
        /*0010*/ 	.short	0x0003
        /*0012*/ 	.short	0x0018
        /*0014*/ 	.byte	0x00, 0xf0, 0x11, 0x00


	//----- nvinfo : EIATTR_KPARAM_INFO
	.align		4
.L_9:
        /*0018*/ 	.byte	0x04, 0x17
        /*001a*/ 	.short	(.L_11 - .L_10)
.L_10:
        /*001c*/ 	.word	0x00000000
        /*0020*/ 	.short	0x0002
        /*0022*/ 	.short	0x0010
        /*0024*/ 	.byte	0x00, 0xf5, 0x21, 0x00


	//----- nvinfo : EIATTR_KPARAM_INFO
	.align		4
.L_11:
        /*0028*/ 	.byte	0x04, 0x17
        /*002a*/ 	.short	(.L_13 - .L_12)
.L_12:
        /*002c*/ 	.word	0x00000000
        /*0030*/ 	.short	0x0001
        /*0032*/ 	.short	0x0008
        /*0034*/ 	.byte	0x00, 0xf5, 0x21, 0x00


	//----- nvinfo : EIATTR_KPARAM_INFO
	.align		4
.L_13:
        /*0038*/ 	.byte	0x04, 0x17
        /*003a*/ 	.short	(.L_15 - .L_14)
.L_14:
        /*003c*/ 	.word	0x00000000
        /*0040*/ 	.short	0x0000
        /*0042*/ 	.short	0x0000
        /*0044*/ 	.byte	0x00, 0xf5, 0x21, 0x00


	//----- nvinfo : EIATTR_SPARSE_MMA_MASK
	.align		4
.L_15:
        /*0048*/ 	.byte	0x03, 0x50
        /*004a*/ 	.short	0x0000


	//----- nvinfo : EIATTR_MAXREG_COUNT
	.align		4
        /*004c*/ 	.byte	0x03, 0x1b
        /*004e*/ 	.short	0x00ff


	//----- nvinfo : EIATTR_MERCURY_ISA_VERSION
	.align		4
        /*0050*/ 	.byte	0x03, 0x5f
        /*0052*/ 	.short	0x0101


	//----- nvinfo : EIATTR_VRC_CTA_INIT_COUNT
	.align		4
        /*0054*/ 	.byte	0x02, 0x4a
	.zero		1
	.zero		1


	//----- nvinfo : EIATTR_EXIT_INSTR_OFFSETS
	.align		4
        /*0058*/ 	.byte	0x04, 0x1c
        /*005a*/ 	.short	(.L_17 - .L_16)


	//   ....[0]....
.L_16:
        /*005c*/ 	.word	0x00000070


	//   ....[1]....
        /*0060*/ 	.word	0x00000130


	//----- nvinfo : EIATTR_CBANK_PARAM_SIZE
	.align		4
.L_17:
        /*0064*/ 	.byte	0x03, 0x19
        /*0066*/ 	.short	0x001c


	//----- nvinfo : EIATTR_PARAM_CBANK
	.align		4
        /*0068*/ 	.byte	0x04, 0x0a
        /*006a*/ 	.short	(.L_19 - .L_18)
	.align		4
.L_18:
        /*006c*/ 	.word	index@(.nv.constant0._Z4vaddPKfS0_Pfi)
        /*0070*/ 	.short	0x0380
        /*0072*/ 	.short	0x001c


	//----- nvinfo : EIATTR_SW_WAR
	.align		4
.L_19:
        /*0074*/ 	.byte	0x04, 0x36
        /*0076*/ 	.short	(.L_21 - .L_20)
.L_20:
        /*0078*/ 	.word	0x00000008
.L_21:


//--------------------- .nv.callgraph             --------------------------
	.section	.nv.callgraph,"",@"SHT_CUDA_CALLGRAPH"
	.align	4
	.sectionentsize	8
	.align		4
        /*0000*/ 	.word	0x00000000
	.align		4
        /*0004*/ 	.word	0xffffffff
	.align		4
        /*0008*/ 	.word	0x00000000
	.align		4
        /*000c*/ 	.word	0xfffffffe
	.align		4
        /*0010*/ 	.word	0x00000000
	.align		4
        /*0014*/ 	.word	0xfffffffd
	.align		4
        /*0018*/ 	.word	0x00000000
	.align		4
        /*001c*/ 	.word	0xfffffffc


//--------------------- .text._Z4vaddPKfS0_Pfi    --------------------------
	.section	.text._Z4vaddPKfS0_Pfi,"ax",@progbits
	.align	128
        .global         _Z4vaddPKfS0_Pfi
        .type           _Z4vaddPKfS0_Pfi,@function
        .size           _Z4vaddPKfS0_Pfi,(.L_x_1 - _Z4vaddPKfS0_Pfi)
        .other          _Z4vaddPKfS0_Pfi,@"STO_CUDA_ENTRY STV_DEFAULT"
_Z4vaddPKfS0_Pfi:
.text._Z4vaddPKfS0_Pfi:
[----:B------:R-:W-:Y:S01]  /*0000*/  LDC R1, c[0x0][0x37c] ;  /* 0x0000df00ff017b82 */ /* 0x000fe20000000800 */
[----:B------:R-:W0:Y:S01]  /*0010*/  S2R R9, SR_TID.X ;  /* 0x0000000000097919 */ /* 0x000e220000002100 */
[----:B------:R-:W0:Y:S01]  /*0020*/  LDCU UR4, c[0x0][0x360] ;  /* 0x00006c00ff0477ac */ /* 0x000e220008000800 */
[----:B------:R-:W0:Y:S01]  /*0030*/  S2R R0, SR_CTAID.X ;  /* 0x0000000000007919 */ /* 0x000e220000002500 */
[----:B------:R-:W1:Y:S01]  /*0040*/  LDCU UR5, c[0x0][0x398] ;  /* 0x00007300ff0577ac */ /* 0x000e620008000800 */
[----:B0-----:R-:W-:-:S05]  /*0050*/  IMAD R9, R0, UR4, R9 ;  /* 0x0000000400097c24 */ /* 0x001fca000f8e0209 */
[----:B-1----:R-:W-:-:S13]  /*0060*/  ISETP.GE.AND P0, PT, R9, UR5, PT ;  /* 0x0000000509007c0c */ /* 0x002fda000bf06270 */
[----:B------:R-:W-:Y:S05]  /*0070*/  @P0 EXIT ;  /* 0x000000000000094d */ /* 0x000fea0003800000 */
[----:B------:R-:W0:Y:S01]  /*0080*/  LDC.64 R2, c[0x0][0x380] ;  /* 0x0000e000ff027b82 */ /* 0x000e220000000a00 */
[----:B------:R-:W1:Y:S07]  /*0090*/  LDCU.64 UR4, c[0x0][0x358] ;  /* 0x00006b00ff0477ac */ /* 0x000e6e0008000a00 */
[----:B------:R-:W2:Y:S08]  /*00a0*/  LDC.64 R4, c[0x0][0x388] ;  /* 0x0000e200ff047b82 */ /* 0x000eb00000000a00 */
[----:B------:R-:W3:Y:S01]  /*00b0*/  LDC.64 R6, c[0x0][0x390] ;  /* 0x0000e400ff067b82 */ /* 0x000ee20000000a00 */
[----:B0-----:R-:W-:-:S06]  /*00c0*/  IMAD.WIDE R2, R9, 0x4, R2 ;  /* 0x0000000409027825 */ /* 0x001fcc00078e0202 */
[----:B-1----:R-:W4:Y:S01]  /*00d0*/  LDG.E R2, desc[UR4][R2.64] ;  /* 0x0000000402027981 */ /* 0x002f22000c1e1900 */
[----:B--2---:R-:W-:-:S06]  /*00e0*/  IMAD.WIDE R4, R9, 0x4, R4 ;  /* 0x0000000409047825 */ /* 0x004fcc00078e0204 */
[----:B------:R-:W4:Y:S01]  /*00f0*/  LDG.E R5, desc[UR4][R4.64] ;  /* 0x0000000404057981 */ /* 0x000f22000c1e1900 */
[----:B---3--:R-:W-:-:S04]  /*0100*/  IMAD.WIDE R6, R9, 0x4, R6 ;  /* 0x0000000409067825 */ /* 0x008fc800078e0206 */
[----:B----4-:R-:W-:-:S05]  /*0110*/  FADD R9, R2, R5 ;  /* 0x0000000502097221 */ /* 0x010fca0000000000 */
[----:B------:R-:W-:Y:S01]  /*0120*/  STG.E desc[UR4][R6.64], R9 ;  /* 0x0000000906007986 */ /* 0x000fe2000c101904 */
[----:B------:R-:W-:Y:S05]  /*0130*/  EXIT ;  /* 0x000000000000794d */ /* 0x000fea0003800000 */
.L_x_0:
[----:B------:R-:W-:-:S00]  /*0140*/  BRA `(.L_x_0) ;  /* 0xfffffffc00fc7947 */ /* 0x000fc0000383ffff */
[----:B------:R-:W-:-:S00]  /*0150*/  NOP ;  /* 0x0000000000007918 */ /* 0x000fc00000000000 */
        /* <DEDUP_REMOVED lines=10> */
.L_x_1:


//--------------------- .nv.shared.reserved.0     --------------------------
	.section	.nv.shared.reserved.0,"aw",@nobits
	.weak		__nv_reservedSMEM_offset_0_alias
	.size		__nv_reservedSMEM_offset_0_alias, 0, 64
	.other		__nv_reservedSMEM_offset_0_alias,@"STO_CUDA_RESERVED_SHARED STV_DEFAULT"
__nv_reservedSMEM_offset_0_alias:
	.zero		0
	.zero		64


//--------------------- .nv.constant0._Z4vaddPKfS0_Pfi --------------------------
	.section	.nv.constant0._Z4vaddPKfS0_Pfi,"a",@progbits
	.sectionflags	@""
	.align	4
.nv.constant0._Z4vaddPKfS0_Pfi:
	.zero		924


//--------------------- SYMBOLS --------------------------

	.type		.nv.reservedSmem.offset0,@object
	.size		.nv.reservedSmem.offset0,0x4
